	.headerflags	@"EF_CUDA_TEXMODE_UNIFIED EF_CUDA_64BIT_ADDRESS EF_CUDA_ACCELERATORS EF_CUDA_SM90 EF_CUDA_VIRTUAL_SM(EF_CUDA_SM90)"
	.elftype	@"ET_EXEC"


//--------------------- .nv.info                  --------------------------
	.section	.nv.info,"",@"SHT_CUDA_INFO"
	.align	4


	//----- nvinfo : EIATTR_REGCOUNT
	.align		4
        /*0000*/ 	.byte	0x04, 0x2f
        /*0002*/ 	.short	(.L_3 - .L_2)
	.align		4
.L_2:
        /*0004*/ 	.word	index@(triton_poi_fused__native_batch_norm_legit_no_training_convolution_hardtanh_20)
        /*0008*/ 	.word	0x00000016


	//----- nvinfo : EIATTR_MIN_STACK_SIZE
	.align		4
.L_3:
        /*000c*/ 	.byte	0x04, 0x12
        /*000e*/ 	.short	(.L_5 - .L_4)
	.align		4
.L_4:
        /*0010*/ 	.word	index@(triton_poi_fused__native_batch_norm_legit_no_training_convolution_hardtanh_20)
        /*0014*/ 	.word	0x00000000


	//----- nvinfo : EIATTR_FRAME_SIZE
	.align		4
.L_5:
        /*0018*/ 	.byte	0x04, 0x11
        /*001a*/ 	.short	(.L_7 - .L_6)
	.align		4
.L_6:
        /*001c*/ 	.word	index@(triton_poi_fused__native_batch_norm_legit_no_training_convolution_hardtanh_20)
        /*0020*/ 	.word	0x00000000


	//----- nvinfo : EIATTR_MIN_STACK_SIZE
	.align		4
.L_7:
        /*0024*/ 	.byte	0x04, 0x12
        /*0026*/ 	.short	(.L_9 - .L_8)
	.align		4
.L_8:
        /*0028*/ 	.word	index@(triton_poi_fused__native_batch_norm_legit_no_training_convolution_hardtanh_20)
        /*002c*/ 	.word	0x00000000
.L_9:


//--------------------- .nv.info.triton_poi_fused__native_batch_norm_legit_no_training_convolution_hardtanh_20 --------------------------
	.section	.nv.info.triton_poi_fused__native_batch_norm_legit_no_training_convolution_hardtanh_20,"",@"SHT_CUDA_INFO"
	.sectionflags	@""
	.align	4


	//----- nvinfo : EIATTR_CUDA_API_VERSION
	.align		4
        /*0000*/ 	.byte	0x04, 0x37
        /*0002*/ 	.short	(.L_11 - .L_10)
.L_10:
        /*0004*/ 	.word	0x0000007c


	//----- nvinfo : EIATTR_KPARAM_INFO
	.align		4
.L_11:
        /*0008*/ 	.byte	0x04, 0x17
        /*000a*/ 	.short	(.L_13 - .L_12)
.L_12:
        /*000c*/ 	.word	0x00000000
        /*0010*/ 	.short	0x0007
        /*0012*/ 	.short	0x0038
        /*0014*/ 	.byte	0x00, 0xf0, 0x11, 0x00


	//----- nvinfo : EIATTR_KPARAM_INFO
	.align		4
.L_13:
        /*0018*/ 	.byte	0x04, 0x17
        /*001a*/ 	.short	(.L_15 - .L_14)
.L_14:
        /*001c*/ 	.word	0x00000000
        /*0020*/ 	.short	0x0006
        /*0022*/ 	.short	0x0030
        /*0024*/ 	.byte	0x00, 0xf4, 0x21, 0x00


	//----- nvinfo : EIATTR_KPARAM_INFO
	.align		4
.L_15:
        /*0028*/ 	.byte	0x04, 0x17
        /*002a*/ 	.short	(.L_17 - .L_16)
.L_16:
        /*002c*/ 	.word	0x00000000
        /*0030*/ 	.short	0x0005
        /*0032*/ 	.short	0x0028
        /*0034*/ 	.byte	0x00, 0xf4, 0x21, 0x00


	//----- nvinfo : EIATTR_KPARAM_INFO
	.align		4
.L_17:
        /*0038*/ 	.byte	0x04, 0x17
        /*003a*/ 	.short	(.L_19 - .L_18)
.L_18:
        /*003c*/ 	.word	0x00000000
        /*0040*/ 	.short	0x0004
        /*0042*/ 	.short	0x0020
        /*0044*/ 	.byte	0x00, 0xf4, 0x21, 0x00


	//----- nvinfo : EIATTR_KPARAM_INFO
	.align		4
.L_19:
        /*0048*/ 	.byte	0x04, 0x17
        /*004a*/ 	.short	(.L_21 - .L_20)
.L_20:
        /*004c*/ 	.word	0x00000000
        /*0050*/ 	.short	0x0003
        /*0052*/ 	.short	0x0018
        /*0054*/ 	.byte	0x00, 0xf4, 0x21, 0x00


	//----- nvinfo : EIATTR_KPARAM_INFO
	.align		4
.L_21:
        /*0058*/ 	.byte	0x04, 0x17
        /*005a*/ 	.short	(.L_23 - .L_22)
.L_22:
        /*005c*/ 	.word	0x00000000
        /*0060*/ 	.short	0x0002
        /*0062*/ 	.short	0x0010
        /*0064*/ 	.byte	0x00, 0xf4, 0x21, 0x00


	//----- nvinfo : EIATTR_KPARAM_INFO
	.align		4
.L_23:
        /*0068*/ 	.byte	0x04, 0x17
        /*006a*/ 	.short	(.L_25 - .L_24)
.L_24:
        /*006c*/ 	.word	0x00000000
        /*0070*/ 	.short	0x0001
        /*0072*/ 	.short	0x0008
        /*0074*/ 	.byte	0x00, 0xf4, 0x21, 0x00


	//----- nvinfo : EIATTR_KPARAM_INFO
	.align		4
.L_25:
        /*0078*/ 	.byte	0x04, 0x17
        /*007a*/ 	.short	(.L_27 - .L_26)
.L_26:
        /*007c*/ 	.word	0x00000000
        /*0080*/ 	.short	0x0000
        /*0082*/ 	.short	0x0000
        /*0084*/ 	.byte	0x00, 0xf4, 0x21, 0x00


	//----- nvinfo : EIATTR_SPARSE_MMA_MASK
	.align		4
.L_27:
        /*0088*/ 	.byte	0x03, 0x50
        /*008a*/ 	.short	0x0000


	//----- nvinfo : EIATTR_MAXREG_COUNT
	.align		4
        /*008c*/ 	.byte	0x03, 0x1b
        /*008e*/ 	.short	0x00ff


	//----- nvinfo : EIATTR_EXIT_INSTR_OFFSETS
	.align		4
        /*0090*/ 	.byte	0x04, 0x1c
        /*0092*/ 	.short	(.L_29 - .L_28)


	//   ....[0]....
.L_28:
        /*0094*/ 	.word	0x00000480


	//----- nvinfo : EIATTR_REQNTID
	.align		4
.L_29:
        /*0098*/ 	.byte	0x04, 0x10
        /*009a*/ 	.short	(.L_31 - .L_30)
.L_30:
        /*009c*/ 	.word	0x00000080
        /*00a0*/ 	.word	0x00000001
        /*00a4*/ 	.word	0x00000001


	//----- nvinfo : EIATTR_CBANK_PARAM_SIZE
	.align		4
.L_31:
        /*00a8*/ 	.byte	0x03, 0x19
        /*00aa*/ 	.short	0x003c


	//----- nvinfo : EIATTR_PARAM_CBANK
	.align		4
        /*00ac*/ 	.byte	0x04, 0x0a
        /*00ae*/ 	.short	(.L_33 - .L_32)
	.align		4
.L_32:
        /*00b0*/ 	.word	index@(.nv.constant0.triton_poi_fused__native_batch_norm_legit_no_training_convolution_hardtanh_20)
        /*00b4*/ 	.short	0x0210
        /*00b6*/ 	.short	0x003c


	//----- nvinfo : EIATTR_SW_WAR
	.align		4
.L_33:
        /*00b8*/ 	.byte	0x04, 0x36
        /*00ba*/ 	.short	(.L_35 - .L_34)
.L_34:
        /*00bc*/ 	.word	0x00000008
.L_35:


//--------------------- .nv.callgraph             --------------------------
	.section	.nv.callgraph,"",@"SHT_CUDA_CALLGRAPH"
	.align	4
	.sectionentsize	8
	.align		4
        /*0000*/ 	.word	0x00000000
	.align		4
        /*0004*/ 	.word	0xffffffff
	.align		4
        /*0008*/ 	.word	0x00000000
	.align		4
        /*000c*/ 	.word	0xfffffffe
	.align		4
        /*0010*/ 	.word	0x00000000
	.align		4
        /*0014*/ 	.word	0xfffffffd
	.align		4
        /*0018*/ 	.word	0x00000000
	.align		4
        /*001c*/ 	.word	0xfffffffc


//--------------------- .nv.constant4             --------------------------
	.section	.nv.constant4,"a",@progbits
	.align	8
	.align		8
.nv.constant4:
        /*0000*/ 	.dword	_$_str
	.align		8
        /*0008*/ 	.dword	_$_str_$_2


//--------------------- .text.triton_poi_fused__native_batch_norm_legit_no_training_convolution_hardtanh_20 --------------------------
	.section	.text.triton_poi_fused__native_batch_norm_legit_no_training_convolution_hardtanh_20,"ax",@progbits
	.align	128
        .global         triton_poi_fused__native_batch_norm_legit_no_training_convolution_hardtanh_20
        .type           triton_poi_fused__native_batch_norm_legit_no_training_convolution_hardtanh_20,@function
        .size           triton_poi_fused__native_batch_norm_legit_no_training_convolution_hardtanh_20,(.L_x_1 - triton_poi_fused__native_batch_norm_legit_no_training_convolution_hardtanh_20)
        .other          triton_poi_fused__native_batch_norm_legit_no_training_convolution_hardtanh_20,@"STO_CUDA_ENTRY STV_DEFAULT"
triton_poi_fused__native_batch_norm_legit_no_training_convolution_hardtanh_20:
.text.triton_poi_fused__native_batch_norm_legit_no_training_convolution_hardtanh_20:
[----:B------:R-:W-:Y:S01]  /*0000*/  LDC R1, c[0x0][0x28] ;  /* 0x00000a00ff017b82 */ /* 0x000fe20000000800 */
[----:B------:R-:W1:Y:S07]  /*0010*/  S2R R0, SR_TID.X ;  /* 0x0000000000007919 */ /* 0x000e6e0000002100 */
[----:B------:R-:W2:Y:S01]  /*0020*/  LDC.64 R4, c[0x0][0x228] ;  /* 0x00008a00ff047b82 */ /* 0x000ea20000000a00 */
[----:B------:R-:W-:Y:S01]  /*0030*/  ULDC.64 UR4, c[0x0][0x208] ;  /* 0x0000820000047ab9 */ /* 0x000fe20000000a00 */
[----:B------:R-:W3:Y:S06]  /*0040*/  S2R R3, SR_CTAID.X ;  /* 0x0000000000037919 */ /* 0x000eec0000002500 */
[----:B------:R-:W4:Y:S08]  /*0050*/  LDC.64 R12, c[0x0][0x218] ;  /* 0x00008600ff0c7b82 */ /* 0x000f300000000a00 */
[----:B------:R-:W5:Y:S08]  /*0060*/  LDC.64 R14, c[0x0][0x220] ;  /* 0x00008800ff0e7b82 */ /* 0x000f700000000a00 */
[----:B------:R-:W5:Y:S01]  /*0070*/  LDC.64 R10, c[0x0][0x238] ;  /* 0x00008e00ff0a7b82 */ /* 0x000f620000000a00 */
[----:B-1----:R-:W-:-:S07]  /*0080*/  SHF.L.U32 R0, R0, 0x1, RZ ;  /* 0x0000000100007819 */ /* 0x002fce00000006ff */
[----:B------:R-:W1:Y:S01]  /*0090*/  LDC.64 R16, c[0x0][0x230] ;  /* 0x00008c00ff107b82 */ /* 0x000e620000000a00 */
[----:B------:R-:W-:-:S04]  /*00a0*/  LOP3.LUT R0, R0, 0xfe, RZ, 0xc0, !PT ;  /* 0x000000fe00007812 */ /* 0x000fc800078ec0ff */
[----:B---3--:R-:W-:-:S05]  /*00b0*/  LEA R0, R3, R0, 0x8 ;  /* 0x0000000003007211 */ /* 0x008fca00078e40ff */
[----:B------:R-:W-:-:S05]  /*00c0*/  IMAD.HI R2, R0, 0x2aaaaaab, RZ ;  /* 0x2aaaaaab00027827 */ /* 0x000fca00078e02ff */
[----:B------:R-:W-:-:S04]  /*00d0*/  SHF.R.U32.HI R3, RZ, 0x1f, R2 ;  /* 0x0000001fff037819 */ /* 0x000fc80000011602 */
[----:B------:R-:W-:-:S05]  /*00e0*/  LEA.HI R3, R2, R3, RZ, 0x1e ;  /* 0x0000000302037211 */ /* 0x000fca00078ff0ff */
[----:B------:R-:W-:Y:S02]  /*00f0*/  IMAD R8, R3, -0x18, R0 ;  /* 0xffffffe803087824 */ /* 0x000fe400078e0200 */
[----:B------:R-:W3:Y:S02]  /*0100*/  LDC.64 R2, c[0x0][0x210] ;  /* 0x00008400ff027b82 */ /* 0x000ee40000000a00 */
[----:B--2---:R-:W-:-:S06]  /*0110*/  IMAD.WIDE R4, R8, 0x4, R4 ;  /* 0x0000000408047825 */ /* 0x004fcc00078e0204 */
[----:B------:R-:W2:Y:S01]  /*0120*/  LDG.E.EL.64 R4, desc[UR4][R4.64] ;  /* 0x0000000404047981 */ /* 0x000ea2000c2e1b00 */
[----:B----4-:R-:W-:-:S04]  /*0130*/  IMAD.WIDE R12, R8, 0x4, R12 ;  /* 0x00000004080c7825 */ /* 0x010fc800078e020c */
[C---:B-----5:R-:W-:Y:S02]  /*0140*/  IMAD.WIDE R14, R8.reuse, 0x4, R14 ;  /* 0x00000004080e7825 */ /* 0x060fe400078e020e */
[----:B------:R-:W4:Y:S02]  /*0150*/  LDG.E.EL.64 R12, desc[UR4][R12.64] ;  /* 0x000000040c0c7981 */ /* 0x000f24000c2e1b00 */
[C---:B0-----:R-:W-:Y:S02]  /*0160*/  IMAD.WIDE R10, R8.reuse, 0x4, R10 ;  /* 0x00000004080a7825 */ /* 0x041fe400078e020a */
[----:B------:R-:W5:Y:S02]  /*0170*/  LDG.E.EL.64 R14, desc[UR4][R14.64] ;  /* 0x000000040e0e7981 */ /* 0x000f64000c2e1b00 */
[----:B-1----:R-:W-:Y:S02]  /*0180*/  IMAD.WIDE R16, R8, 0x4, R16 ;  /* 0x0000000408107825 */ /* 0x002fe400078e0210 */
[----:B------:R-:W4:Y:S02]  /*0190*/  LDG.E.EL.64 R10, desc[UR4][R10.64] ;  /* 0x000000040a0a7981 */ /* 0x000f24000c2e1b00 */
[----:B---3--:R-:W-:-:S02]  /*01a0*/  IMAD.WIDE R2, R0, 0x4, R2 ;  /* 0x0000000400027825 */ /* 0x008fc400078e0202 */
[----:B------:R-:W3:Y:S04]  /*01b0*/  LDG.E.EL.64 R8, desc[UR4][R16.64] ;  /* 0x0000000410087981 */ /* 0x000ee8000c2e1b00 */
[----:B------:R-:W4:Y:S01]  /*01c0*/  LDG.E.64 R6, desc[UR4][R2.64] ;  /* 0x0000000402067981 */ /* 0x000f22000c1e1b00 */
[----:B--2---:R-:W-:Y:S01]  /*01d0*/  FADD R4, R4, 9.9999997473787516356e-06 ;  /* 0x3727c5ac04047421 */ /* 0x004fe20000000000 */
[----:B------:R-:W-:-:S03]  /*01e0*/  FADD R5, R5, 9.9999997473787516356e-06 ;  /* 0x3727c5ac05057421 */ /* 0x000fc60000000000 */
[----:B------:R-:W0:Y:S08]  /*01f0*/  MUFU.SQRT R18, R4 ;  /* 0x0000000400127308 */ /* 0x000e300000002000 */
[----:B------:R-:W1:Y:S01]  /*0200*/  MUFU.SQRT R19, R5 ;  /* 0x0000000500137308 */ /* 0x000e620000002000 */
[C---:B0-----:R-:W-:Y:S02]  /*0210*/  FSETP.GT.AND P0, PT, R18.reuse, 8.50705917302346158658e+37, PT ;  /* 0x7e8000001200780b */ /* 0x041fe40003f04000 */
[----:B------:R-:W-:-:S02]  /*0220*/  FSETP.GEU.AND P2, PT, R18, 1.175494350822287508e-38, PT ;  /* 0x008000001200780b */ /* 0x000fc40003f4e000 */
[C---:B-1----:R-:W-:Y:S02]  /*0230*/  FSETP.GT.AND P1, PT, R19.reuse, 8.50705917302346158658e+37, PT ;  /* 0x7e8000001300780b */ /* 0x042fe40003f24000 */
[----:B------:R-:W-:-:S07]  /*0240*/  FSETP.GEU.AND P3, PT, R19, 1.175494350822287508e-38, PT ;  /* 0x008000001300780b */ /* 0x000fce0003f6e000 */
[----:B------:R-:W-:Y:S01]  /*0250*/  @P0 FMUL R18, R18, 0.25 ;  /* 0x3e80000012120820 */ /* 0x000fe20000400000 */
[----:B------:R-:W-:-:S03]  /*0260*/  HFMA2.MMA R4, -RZ, RZ, 1.625, 0 ;  /* 0x3e800000ff047435 */ /* 0x000fc600000001ff */
[----:B------:R-:W-:Y:S01]  /*0270*/  @!P2 FMUL R18, R18, 16777216 ;  /* 0x4b8000001212a820 */ /* 0x000fe20000400000 */
[----:B------:R-:W-:-:S04]  /*0280*/  @P1 FMUL R19, R19, 0.25 ;  /* 0x3e80000013131820 */ /* 0x000fc80000400000 */
[----:B------:R-:W-:Y:S01]  /*0290*/  @!P3 FMUL R19, R19, 16777216 ;  /* 0x4b8000001313b820 */ /* 0x000fe20000400000 */
[----:B------:R-:W0:Y:S01]  /*02a0*/  MUFU.RCP R18, R18 ;  /* 0x0000001200127308 */ /* 0x000e220000001000 */
[----:B------:R-:W-:-:S07]  /*02b0*/  FSEL R5, R4, 1, P0 ;  /* 0x3f80000004057808 */ /* 0x000fce0000000000 */
[----:B------:R-:W1:Y:S01]  /*02c0*/  MUFU.RCP R19, R19 ;  /* 0x0000001300137308 */ /* 0x000e620000001000 */
[----:B------:R-:W-:Y:S01]  /*02d0*/  FSEL R4, R4, 1, P1 ;  /* 0x3f80000004047808 */ /* 0x000fe20000800000 */
[----:B------:R-:W-:Y:S01]  /*02e0*/  @!P2 FMUL R5, R5, 16777216 ;  /* 0x4b8000000505a820 */ /* 0x000fe20000400000 */
[----:B----4-:R-:W-:Y:S01]  /*02f0*/  FADD R6, R6, R12 ;  /* 0x0000000c06067221 */ /* 0x010fe20000000000 */
[----:B------:R-:W-:Y:S02]  /*0300*/  FADD R7, R7, R13 ;  /* 0x0000000d07077221 */ /* 0x000fe40000000000 */
[----:B------:R-:W-:Y:S01]  /*0310*/  @!P3 FMUL R4, R4, 16777216 ;  /* 0x4b8000000404b820 */ /* 0x000fe20000400000 */
[----:B0-----:R-:W-:Y:S01]  /*0320*/  FMUL R5, R18, R5 ;  /* 0x0000000512057220 */ /* 0x001fe20000400000 */
[----:B-----5:R-:W-:Y:S01]  /*0330*/  FADD R14, -R14, R6 ;  /* 0x000000060e0e7221 */ /* 0x020fe20000000100 */
[----:B------:R-:W-:Y:S01]  /*0340*/  FADD R15, -R15, R7 ;  /* 0x000000070f0f7221 */ /* 0x000fe20000000100 */
[----:B-1----:R-:W-:-:S02]  /*0350*/  FMUL R4, R19, R4 ;  /* 0x0000000413047220 */ /* 0x002fc40000400000 */
[----:B------:R-:W-:Y:S02]  /*0360*/  FMUL R13, R14, R5 ;  /* 0x000000050e0d7220 */ /* 0x000fe40000400000 */
[----:B------:R-:W-:Y:S02]  /*0370*/  FMUL R12, R15, R4 ;  /* 0x000000040f0c7220 */ /* 0x000fe40000400000 */
[----:B---3--:R-:W-:Y:S01]  /*0380*/  FFMA R8, R8, R13, R10 ;  /* 0x0000000d08087223 */ /* 0x008fe2000000000a */
[----:B------:R-:W0:Y:S01]  /*0390*/  LDC.64 R4, c[0x0][0x240] ;  /* 0x00009000ff047b82 */ /* 0x000e220000000a00 */
[----:B------:R-:W-:-:S03]  /*03a0*/  FFMA R9, R9, R12, R11 ;  /* 0x0000000c09097223 */ /* 0x000fc6000000000b */
[C---:B------:R-:W-:Y:S02]  /*03b0*/  FSETP.GTU.AND P0, PT, R8.reuse, RZ, PT ;  /* 0x000000ff0800720b */ /* 0x040fe40003f0c000 */
[C---:B------:R-:W-:Y:S02]  /*03c0*/  FSETP.GTU.AND P1, PT, R9.reuse, RZ, PT ;  /* 0x000000ff0900720b */ /* 0x040fe40003f2c000 */
[----:B------:R-:W-:Y:S02]  /*03d0*/  FSEL R8, R8, RZ, P0 ;  /* 0x000000ff08087208 */ /* 0x000fe40000000000 */
[----:B------:R-:W-:Y:S02]  /*03e0*/  FSEL R9, R9, RZ, P1 ;  /* 0x000000ff09097208 */ /* 0x000fe40000800000 */
[----:B------:R-:W-:Y:S02]  /*03f0*/  FSETP.GEU.AND P2, PT, R8, 6, PT ;  /* 0x40c000000800780b */ /* 0x000fe40003f4e000 */
[----:B------:R-:W-:-:S02]  /*0400*/  FSETP.GEU.AND P3, PT, R9, 6, PT ;  /* 0x40c000000900780b */ /* 0x000fc40003f6e000 */
[----:B------:R-:W-:Y:S02]  /*0410*/  FSETP.NAN.AND P0, PT, R8, R8, PT ;  /* 0x000000080800720b */ /* 0x000fe40003f08000 */
[----:B------:R-:W-:Y:S01]  /*0420*/  FSETP.NAN.AND P1, PT, R9, R9, PT ;  /* 0x000000090900720b */ /* 0x000fe20003f28000 */
[----:B------:R-:W-:Y:S01]  /*0430*/  STG.E.64 desc[UR4][R2.64], R6 ;  /* 0x0000000602007986 */ /* 0x000fe2000c101b04 */
[----:B0-----:R-:W-:-:S05]  /*0440*/  IMAD.WIDE R4, R0, 0x4, R4 ;  /* 0x0000000400047825 */ /* 0x001fca00078e0204 */
[----:B------:R-:W-:Y:S02]  /*0450*/  @P2 SEL R8, R8, 0x40c00000, P0 ;  /* 0x40c0000008082807 */ /* 0x000fe40000000000 */
[----:B------:R-:W-:-:S05]  /*0460*/  @P3 SEL R9, R9, 0x40c00000, P1 ;  /* 0x40c0000009093807 */ /* 0x000fca0000800000 */
[----:B------:R-:W-:Y:S01]  /*0470*/  STG.E.64 desc[UR4][R4.64], R8 ;  /* 0x0000000804007986 */ /* 0x000fe2000c101b04 */
[----:B------:R-:W-:Y:S05]  /*0480*/  EXIT ;  /* 0x000000000000794d */ /* 0x000fea0003800000 */
.L_x_0:
[----:B------:R-:W-:-:S00]  /*0490*/  BRA `(.L_x_0) ;  /* 0xfffffffc00fc7947 */ /* 0x000fc0000383ffff */
[----:B------:R-:W-:-:S00]  /*04a0*/  NOP ;  /* 0x0000000000007918 */ /* 0x000fc00000000000 */
        /* <DEDUP_REMOVED lines=13> */
.L_x_1:


//--------------------- .nv.global.init           --------------------------
	.section	.nv.global.init,"aw",@progbits
.nv.global.init:
	.type		_$_str,@object
	.size		_$_str,(_$_str_$_2 - _$_str)
_$_str:
        /*0000*/ 	.byte	0x5f, 0x5f, 0x43, 0x55, 0x44, 0x41, 0x5f, 0x46, 0x54, 0x5a, 0x00
	.type		_$_str_$_2,@object
	.size		_$_str_$_2,(.L_1 - _$_str_$_2)
_$_str_$_2:
        /*000b*/ 	.byte	0x5f, 0x5f, 0x43, 0x55, 0x44, 0x41, 0x5f, 0x50, 0x52, 0x45, 0x43, 0x5f, 0x53, 0x51, 0x52, 0x54
        /*001b*/ 	.byte	0x00
.L_1:


//--------------------- .nv.constant0.triton_poi_fused__native_batch_norm_legit_no_training_convolution_hardtanh_20 --------------------------
	.section	.nv.constant0.triton_poi_fused__native_batch_norm_legit_no_training_convolution_hardtanh_20,"a",@progbits
	.sectionflags	@""
	.align	4
.nv.constant0.triton_poi_fused__native_batch_norm_legit_no_training_convolution_hardtanh_20:
	.zero		588
